	.headerflags	@"EF_CUDA_TEXMODE_UNIFIED EF_CUDA_64BIT_ADDRESS EF_CUDA_ACCELERATORS EF_CUDA_SM90 EF_CUDA_VIRTUAL_SM(EF_CUDA_SM90)"
	.elftype	@"ET_EXEC"


//--------------------- .nv.info                  --------------------------
	.section	.nv.info,"",@"SHT_CUDA_INFO"
	.align	4


	//----- nvinfo : EIATTR_REGCOUNT
	.align		4
        /*0000*/ 	.byte	0x04, 0x2f
        /*0002*/ 	.short	(.L_3 - .L_2)
	.align		4
.L_2:
        /*0004*/ 	.word	index@(triton_poi_fused__native_batch_norm_legit_no_training_hardtanh_14)
        /*0008*/ 	.word	0x00000010


	//----- nvinfo : EIATTR_MIN_STACK_SIZE
	.align		4
.L_3:
        /*000c*/ 	.byte	0x04, 0x12
        /*000e*/ 	.short	(.L_5 - .L_4)
	.align		4
.L_4:
        /*0010*/ 	.word	index@(triton_poi_fused__native_batch_norm_legit_no_training_hardtanh_14)
        /*0014*/ 	.word	0x00000000


	//----- nvinfo : EIATTR_FRAME_SIZE
	.align		4
.L_5:
        /*0018*/ 	.byte	0x04, 0x11
        /*001a*/ 	.short	(.L_7 - .L_6)
	.align		4
.L_6:
        /*001c*/ 	.word	index@(triton_poi_fused__native_batch_norm_legit_no_training_hardtanh_14)
        /*0020*/ 	.word	0x00000000


	//----- nvinfo : EIATTR_MIN_STACK_SIZE
	.align		4
.L_7:
        /*0024*/ 	.byte	0x04, 0x12
        /*0026*/ 	.short	(.L_9 - .L_8)
	.align		4
.L_8:
        /*0028*/ 	.word	index@(triton_poi_fused__native_batch_norm_legit_no_training_hardtanh_14)
        /*002c*/ 	.word	0x00000000
.L_9:


//--------------------- .nv.info.triton_poi_fused__native_batch_norm_legit_no_training_hardtanh_14 --------------------------
	.section	.nv.info.triton_poi_fused__native_batch_norm_legit_no_training_hardtanh_14,"",@"SHT_CUDA_INFO"
	.sectionflags	@""
	.align	4


	//----- nvinfo : EIATTR_CUDA_API_VERSION
	.align		4
        /*0000*/ 	.byte	0x04, 0x37
        /*0002*/ 	.short	(.L_11 - .L_10)
.L_10:
        /*0004*/ 	.word	0x0000007c


	//----- nvinfo : EIATTR_KPARAM_INFO
	.align		4
.L_11:
        /*0008*/ 	.byte	0x04, 0x17
        /*000a*/ 	.short	(.L_13 - .L_12)
.L_12:
        /*000c*/ 	.word	0x00000000
        /*0010*/ 	.short	0x0006
        /*0012*/ 	.short	0x0030
        /*0014*/ 	.byte	0x00, 0xf0, 0x11, 0x00


	//----- nvinfo : EIATTR_KPARAM_INFO
	.align		4
.L_13:
        /*0018*/ 	.byte	0x04, 0x17
        /*001a*/ 	.short	(.L_15 - .L_14)
.L_14:
        /*001c*/ 	.word	0x00000000
        /*0020*/ 	.short	0x0005
        /*0022*/ 	.short	0x0028
        /*0024*/ 	.byte	0x00, 0xf4, 0x21, 0x00


	//----- nvinfo : EIATTR_KPARAM_INFO
	.align		4
.L_15:
        /*0028*/ 	.byte	0x04, 0x17
        /*002a*/ 	.short	(.L_17 - .L_16)
.L_16:
        /*002c*/ 	.word	0x00000000
        /*0030*/ 	.short	0x0004
        /*0032*/ 	.short	0x0020
        /*0034*/ 	.byte	0x00, 0xf4, 0x21, 0x00


	//----- nvinfo : EIATTR_KPARAM_INFO
	.align		4
.L_17:
        /*0038*/ 	.byte	0x04, 0x17
        /*003a*/ 	.short	(.L_19 - .L_18)
.L_18:
        /*003c*/ 	.word	0x00000000
        /*0040*/ 	.short	0x0003
        /*0042*/ 	.short	0x0018
        /*0044*/ 	.byte	0x00, 0xf4, 0x21, 0x00


	//----- nvinfo : EIATTR_KPARAM_INFO
	.align		4
.L_19:
        /*0048*/ 	.byte	0x04, 0x17
        /*004a*/ 	.short	(.L_21 - .L_20)
.L_20:
        /*004c*/ 	.word	0x00000000
        /*0050*/ 	.short	0x0002
        /*0052*/ 	.short	0x0010
        /*0054*/ 	.byte	0x00, 0xf4, 0x21, 0x00


	//----- nvinfo : EIATTR_KPARAM_INFO
	.align		4
.L_21:
        /*0058*/ 	.byte	0x04, 0x17
        /*005a*/ 	.short	(.L_23 - .L_22)
.L_22:
        /*005c*/ 	.word	0x00000000
        /*0060*/ 	.short	0x0001
        /*0062*/ 	.short	0x0008
        /*0064*/ 	.byte	0x00, 0xf4, 0x21, 0x00


	//----- nvinfo : EIATTR_KPARAM_INFO
	.align		4
.L_23:
        /*0068*/ 	.byte	0x04, 0x17
        /*006a*/ 	.short	(.L_25 - .L_24)
.L_24:
        /*006c*/ 	.word	0x00000000
        /*0070*/ 	.short	0x0000
        /*0072*/ 	.short	0x0000
        /*0074*/ 	.byte	0x00, 0xf4, 0x21, 0x00


	//----- nvinfo : EIATTR_SPARSE_MMA_MASK
	.align		4
.L_25:
        /*0078*/ 	.byte	0x03, 0x50
        /*007a*/ 	.short	0x0000


	//----- nvinfo : EIATTR_MAXREG_COUNT
	.align		4
        /*007c*/ 	.byte	0x03, 0x1b
        /*007e*/ 	.short	0x00ff


	//----- nvinfo : EIATTR_EXIT_INSTR_OFFSETS
	.align		4
        /*0080*/ 	.byte	0x04, 0x1c
        /*0082*/ 	.short	(.L_27 - .L_26)


	//   ....[0]....
.L_26:
        /*0084*/ 	.word	0x00000300


	//----- nvinfo : EIATTR_REQNTID
	.align		4
.L_27:
        /*0088*/ 	.byte	0x04, 0x10
        /*008a*/ 	.short	(.L_29 - .L_28)
.L_28:
        /*008c*/ 	.word	0x00000080
        /*0090*/ 	.word	0x00000001
        /*0094*/ 	.word	0x00000001


	//----- nvinfo : EIATTR_CBANK_PARAM_SIZE
	.align		4
.L_29:
        /*0098*/ 	.byte	0x03, 0x19
        /*009a*/ 	.short	0x0034


	//----- nvinfo : EIATTR_PARAM_CBANK
	.align		4
        /*009c*/ 	.byte	0x04, 0x0a
        /*009e*/ 	.short	(.L_31 - .L_30)
	.align		4
.L_30:
        /*00a0*/ 	.word	index@(.nv.constant0.triton_poi_fused__native_batch_norm_legit_no_training_hardtanh_14)
        /*00a4*/ 	.short	0x0210
        /*00a6*/ 	.short	0x0034


	//----- nvinfo : EIATTR_SW_WAR
	.align		4
.L_31:
        /*00a8*/ 	.byte	0x04, 0x36
        /*00aa*/ 	.short	(.L_33 - .L_32)
.L_32:
        /*00ac*/ 	.word	0x00000008
.L_33:


//--------------------- .nv.callgraph             --------------------------
	.section	.nv.callgraph,"",@"SHT_CUDA_CALLGRAPH"
	.align	4
	.sectionentsize	8
	.align		4
        /*0000*/ 	.word	0x00000000
	.align		4
        /*0004*/ 	.word	0xffffffff
	.align		4
        /*0008*/ 	.word	0x00000000
	.align		4
        /*000c*/ 	.word	0xfffffffe
	.align		4
        /*0010*/ 	.word	0x00000000
	.align		4
        /*0014*/ 	.word	0xfffffffd
	.align		4
        /*0018*/ 	.word	0x00000000
	.align		4
        /*001c*/ 	.word	0xfffffffc


//--------------------- .nv.constant4             --------------------------
	.section	.nv.constant4,"a",@progbits
	.align	8
	.align		8
.nv.constant4:
        /*0000*/ 	.dword	_$_str
	.align		8
        /*0008*/ 	.dword	_$_str_$_2


//--------------------- .text.triton_poi_fused__native_batch_norm_legit_no_training_hardtanh_14 --------------------------
	.section	.text.triton_poi_fused__native_batch_norm_legit_no_training_hardtanh_14,"ax",@progbits
	.align	128
        .global         triton_poi_fused__native_batch_norm_legit_no_training_hardtanh_14
        .type           triton_poi_fused__native_batch_norm_legit_no_training_hardtanh_14,@function
        .size           triton_poi_fused__native_batch_norm_legit_no_training_hardtanh_14,(.L_x_1 - triton_poi_fused__native_batch_norm_legit_no_training_hardtanh_14)
        .other          triton_poi_fused__native_batch_norm_legit_no_training_hardtanh_14,@"STO_CUDA_ENTRY STV_DEFAULT"
triton_poi_fused__native_batch_norm_legit_no_training_hardtanh_14:
.text.triton_poi_fused__native_batch_norm_legit_no_training_hardtanh_14:
[----:B------:R-:W-:Y:S01]  /*0000*/  LDC R1, c[0x0][0x28] ;  /* 0x00000a00ff017b82 */ /* 0x000fe20000000800 */
[----:B------:R-:W1:Y:S07]  /*0010*/  S2R R0, SR_TID.X ;  /* 0x0000000000007919 */ /* 0x000e6e0000002100 */
[----:B------:R-:W2:Y:S01]  /*0020*/  LDC.64 R6, c[0x0][0x220] ;  /* 0x00008800ff067b82 */ /* 0x000ea20000000a00 */
[----:B------:R-:W-:Y:S01]  /*0030*/  ULDC.64 UR4, c[0x0][0x208] ;  /* 0x0000820000047ab9 */ /* 0x000fe20000000a00 */
[----:B------:R-:W3:Y:S06]  /*0040*/  S2R R3, SR_CTAID.X ;  /* 0x0000000000037919 */ /* 0x000eec0000002500 */
[----:B------:R-:W4:Y:S08]  /*0050*/  LDC.64 R4, c[0x0][0x218] ;  /* 0x00008600ff047b82 */ /* 0x000f300000000a00 */
[----:B------:R-:W5:Y:S08]  /*0060*/  LDC.64 R8, c[0x0][0x228] ;  /* 0x00008a00ff087b82 */ /* 0x000f700000000a00 */
[----:B------:R-:W5:Y:S01]  /*0070*/  LDC.64 R10, c[0x0][0x230] ;  /* 0x00008c00ff0a7b82 */ /* 0x000f620000000a00 */
[----:B-1----:R-:W-:-:S02]  /*0080*/  LOP3.LUT R0, R0, 0x7f, RZ, 0xc0, !PT ;  /* 0x0000007f00007812 */ /* 0x002fc400078ec0ff */
[----:B---3--:R-:W-:Y:S02]  /*0090*/  SHF.R.S32.HI R2, RZ, 0x18, R3 ;  /* 0x00000018ff027819 */ /* 0x008fe40000011403 */
[----:B------:R-:W-:Y:S02]  /*00a0*/  LEA R0, R3, R0, 0x7 ;  /* 0x0000000003007211 */ /* 0x000fe400078e38ff */
[----:B------:R-:W-:-:S04]  /*00b0*/  SGXT R3, R2, 0x1 ;  /* 0x000000010203781a */ /* 0x000fc80000000200 */
[----:B------:R-:W-:-:S04]  /*00c0*/  LEA.HI R3, R3, R0, RZ, 0x7 ;  /* 0x0000000003037211 */ /* 0x000fc800078f38ff */
[----:B------:R-:W-:-:S04]  /*00d0*/  LOP3.LUT R3, R3, 0xffffff80, RZ, 0xc0, !PT ;  /* 0xffffff8003037812 */ /* 0x000fc800078ec0ff */
[----:B------:R-:W-:Y:S02]  /*00e0*/  IADD3 R13, R0, -R3, RZ ;  /* 0x80000003000d7210 */ /* 0x000fe40007ffe0ff */
[----:B------:R-:W1:Y:S03]  /*00f0*/  LDC.64 R2, c[0x0][0x210] ;  /* 0x00008400ff027b82 */ /* 0x000e660000000a00 */
[----:B--2---:R-:W-:-:S06]  /*0100*/  IMAD.WIDE R6, R13, 0x4, R6 ;  /* 0x000000040d067825 */ /* 0x004fcc00078e0206 */
[----:B------:R-:W2:Y:S01]  /*0110*/  LDG.E.EL R6, desc[UR4][R6.64] ;  /* 0x0000000406067981 */ /* 0x000ea2000c2e1900 */
[----:B----4-:R-:W-:-:S04]  /*0120*/  IMAD.WIDE R4, R13, 0x4, R4 ;  /* 0x000000040d047825 */ /* 0x010fc800078e0204 */
[C---:B-----5:R-:W-:Y:S02]  /*0130*/  IMAD.WIDE R8, R13.reuse, 0x4, R8 ;  /* 0x000000040d087825 */ /* 0x060fe400078e0208 */
[----:B------:R3:W4:Y:S02]  /*0140*/  LDG.E.EL R5, desc[UR4][R4.64] ;  /* 0x0000000404057981 */ /* 0x000724000c2e1900 */
[----:B0-----:R-:W-:Y:S02]  /*0150*/  IMAD.WIDE R10, R13, 0x4, R10 ;  /* 0x000000040d0a7825 */ /* 0x001fe400078e020a */
[----:B------:R-:W5:Y:S02]  /*0160*/  LDG.E.EL R8, desc[UR4][R8.64] ;  /* 0x0000000408087981 */ /* 0x000f64000c2e1900 */
[----:B-1----:R-:W-:Y:S02]  /*0170*/  IMAD.WIDE R2, R0, 0x4, R2 ;  /* 0x0000000400027825 */ /* 0x002fe400078e0202 */
[----:B------:R-:W5:Y:S04]  /*0180*/  LDG.E.EL R11, desc[UR4][R10.64] ;  /* 0x000000040a0b7981 */ /* 0x000f68000c2e1900 */
[----:B------:R-:W4:Y:S01]  /*0190*/  LDG.E R2, desc[UR4][R2.64] ;  /* 0x0000000402027981 */ /* 0x000f22000c1e1900 */
[----:B---3--:R-:W-:Y:S01]  /*01a0*/  HFMA2.MMA R4, -RZ, RZ, 1.625, 0 ;  /* 0x3e800000ff047435 */ /* 0x008fe200000001ff */
[----:B--2---:R-:W-:-:S04]  /*01b0*/  FADD R6, R6, 9.9999997473787516356e-06 ;  /* 0x3727c5ac06067421 */ /* 0x004fc80000000000 */
[----:B------:R-:W0:Y:S02]  /*01c0*/  MUFU.SQRT R7, R6 ;  /* 0x0000000600077308 */ /* 0x000e240000002000 */
[C---:B0-----:R-:W-:Y:S02]  /*01d0*/  FSETP.GT.AND P0, PT, R7.reuse, 8.50705917302346158658e+37, PT ;  /* 0x7e8000000700780b */ /* 0x041fe40003f04000 */
[----:B------:R-:W-:-:S11]  /*01e0*/  FSETP.GEU.AND P1, PT, R7, 1.175494350822287508e-38, PT ;  /* 0x008000000700780b */ /* 0x000fd60003f2e000 */
[----:B------:R-:W-:-:S04]  /*01f0*/  @P0 FMUL R7, R7, 0.25 ;  /* 0x3e80000007070820 */ /* 0x000fc80000400000 */
[----:B------:R-:W-:-:S06]  /*0200*/  @!P1 FMUL R7, R7, 16777216 ;  /* 0x4b80000007079820 */ /* 0x000fcc0000400000 */
[----:B------:R-:W0:Y:S01]  /*0210*/  MUFU.RCP R7, R7 ;  /* 0x0000000700077308 */ /* 0x000e220000001000 */
[----:B------:R-:W-:Y:S01]  /*0220*/  FSEL R4, R4, 1, P0 ;  /* 0x3f80000004047808 */ /* 0x000fe20000000000 */
[----:B----4-:R-:W-:-:S04]  /*0230*/  FADD R2, R2, -R5 ;  /* 0x8000000502027221 */ /* 0x010fc80000000000 */
[----:B------:R-:W-:-:S04]  /*0240*/  @!P1 FMUL R4, R4, 16777216 ;  /* 0x4b80000004049820 */ /* 0x000fc80000400000 */
[----:B0-----:R-:W-:-:S04]  /*0250*/  FMUL R3, R7, R4 ;  /* 0x0000000407037220 */ /* 0x001fc80000400000 */
[----:B------:R-:W-:-:S04]  /*0260*/  FMUL R2, R2, R3 ;  /* 0x0000000302027220 */ /* 0x000fc80000400000 */
[----:B-----5:R-:W-:Y:S02]  /*0270*/  FFMA R8, R8, R2, R11 ;  /* 0x0000000208087223 */ /* 0x020fe4000000000b */
[----:B------:R-:W0:Y:S03]  /*0280*/  LDC.64 R2, c[0x0][0x238] ;  /* 0x00008e00ff027b82 */ /* 0x000e260000000a00 */
[----:B------:R-:W-:-:S04]  /*0290*/  FSETP.GTU.AND P0, PT, R8, RZ, PT ;  /* 0x000000ff0800720b */ /* 0x000fc80003f0c000 */
[----:B------:R-:W-:-:S04]  /*02a0*/  FSEL R5, R8, RZ, P0 ;  /* 0x000000ff08057208 */ /* 0x000fc80000000000 */
[C---:B------:R-:W-:Y:S02]  /*02b0*/  FSETP.GEU.AND P1, PT, R5.reuse, 6, PT ;  /* 0x40c000000500780b */ /* 0x040fe40003f2e000 */
[----:B------:R-:W-:Y:S01]  /*02c0*/  FSETP.NAN.AND P0, PT, R5, R5, PT ;  /* 0x000000050500720b */ /* 0x000fe20003f08000 */
[----:B0-----:R-:W-:-:S10]  /*02d0*/  IMAD.WIDE R2, R0, 0x4, R2 ;  /* 0x0000000400027825 */ /* 0x001fd400078e0202 */
[----:B------:R-:W-:-:S05]  /*02e0*/  @P1 SEL R5, R5, 0x40c00000, P0 ;  /* 0x40c0000005051807 */ /* 0x000fca0000000000 */
[----:B------:R-:W-:Y:S01]  /*02f0*/  STG.E desc[UR4][R2.64], R5 ;  /* 0x0000000502007986 */ /* 0x000fe2000c101904 */
[----:B------:R-:W-:Y:S05]  /*0300*/  EXIT ;  /* 0x000000000000794d */ /* 0x000fea0003800000 */
.L_x_0:
[----:B------:R-:W-:-:S00]  /*0310*/  BRA `(.L_x_0) ;  /* 0xfffffffc00fc7947 */ /* 0x000fc0000383ffff */
[----:B------:R-:W-:-:S00]  /*0320*/  NOP ;  /* 0x0000000000007918 */ /* 0x000fc00000000000 */
        /* <DEDUP_REMOVED lines=13> */
.L_x_1:


//--------------------- .nv.global.init           --------------------------
	.section	.nv.global.init,"aw",@progbits
.nv.global.init:
	.type		_$_str,@object
	.size		_$_str,(_$_str_$_2 - _$_str)
_$_str:
        /*0000*/ 	.byte	0x5f, 0x5f, 0x43, 0x55, 0x44, 0x41, 0x5f, 0x46, 0x54, 0x5a, 0x00
	.type		_$_str_$_2,@object
	.size		_$_str_$_2,(.L_1 - _$_str_$_2)
_$_str_$_2:
        /*000b*/ 	.byte	0x5f, 0x5f, 0x43, 0x55, 0x44, 0x41, 0x5f, 0x50, 0x52, 0x45, 0x43, 0x5f, 0x53, 0x51, 0x52, 0x54
        /*001b*/ 	.byte	0x00
.L_1:


//--------------------- .nv.constant0.triton_poi_fused__native_batch_norm_legit_no_training_hardtanh_14 --------------------------
	.section	.nv.constant0.triton_poi_fused__native_batch_norm_legit_no_training_hardtanh_14,"a",@progbits
	.sectionflags	@""
	.align	4
.nv.constant0.triton_poi_fused__native_batch_norm_legit_no_training_hardtanh_14:
	.zero		580
